//
// Generated by NVIDIA NVVM Compiler
//
// Compiler Build ID: CL-36424714
// Cuda compilation tools, release 13.0, V13.0.88
// Based on NVVM 20.0.0
//

.version 9.0
.target sm_100
.address_size 64

	// .globl	_Z15transposeKernelPfS_ii

.visible .entry _Z15transposeKernelPfS_ii(
	.param .u64 .ptr .align 1 _Z15transposeKernelPfS_ii_param_0,
	.param .u64 .ptr .align 1 _Z15transposeKernelPfS_ii_param_1,
	.param .u32 _Z15transposeKernelPfS_ii_param_2,
	.param .u32 _Z15transposeKernelPfS_ii_param_3
)
{
	.reg .pred 	%p<4>;
	.reg .b32 	%r<15>;
	.reg .b32 	%f<2>;
	.reg .b64 	%rd<9>;

	ld.param.u64 	%rd1, [_Z15transposeKernelPfS_ii_param_0];
	ld.param.u64 	%rd2, [_Z15transposeKernelPfS_ii_param_1];
	ld.param.u32 	%r3, [_Z15transposeKernelPfS_ii_param_2];
	ld.param.u32 	%r5, [_Z15transposeKernelPfS_ii_param_3];
	mov.u32 	%r6, %ctaid.x;
	mov.u32 	%r7, %ntid.x;
	mov.u32 	%r8, %tid.x;
	mad.lo.s32 	%r1, %r6, %r7, %r8;
	mov.u32 	%r9, %ctaid.y;
	mov.u32 	%r10, %ntid.y;
	mov.u32 	%r11, %tid.y;
	mad.lo.s32 	%r12, %r9, %r10, %r11;
	setp.ge.s32 	%p1, %r1, %r3;
	setp.ge.s32 	%p2, %r12, %r5;
	or.pred  	%p3, %p1, %p2;
	@%p3 bra 	$L__BB0_2;
	cvta.to.global.u64 	%rd3, %rd1;
	cvta.to.global.u64 	%rd4, %rd2;
	mad.lo.s32 	%r13, %r3, %r12, %r1;
	mad.lo.s32 	%r14, %r5, %r1, %r12;
	mul.wide.s32 	%rd5, %r13, 4;
	add.s64 	%rd6, %rd3, %rd5;
	ld.global.f32 	%f1, [%rd6];
	mul.wide.s32 	%rd7, %r14, 4;
	add.s64 	%rd8, %rd4, %rd7;
	st.global.f32 	[%rd8], %f1;
$L__BB0_2:
	ret;

}


// ===== COMPILED SASS (sm_100) =====

	.target	sm_100

	.elftype	@"ET_EXEC"


//--------------------- .note.nv.tkinfo           --------------------------
	.section	.note.nv.tkinfo,"",@"SHT_NOTE"
	.sectionflags	@"SHF_NOTE_NV_TKINFO"
	.tkinfo
        /*0018*/ 	.word	0x00000002
        /*0030*/ 	.string	""
        /*0030*/ 	.string	"ptxas"
        /*0030*/ 	.string	"Cuda compilation tools, release 13.0, V13.0.88"
        /*0030*/ 	.string	"Build cuda_13.0.r13.0/compiler.36424714_0"
        /*0030*/ 	.string	"-arch sm_100 -m 64 "



//--------------------- .note.nv.cuinfo           --------------------------
	.section	.note.nv.cuinfo,"",@"SHT_NOTE"
	.sectionflags	@"SHF_NOTE_NV_CUINFO"
        /*0018*/ 	.short	0x0002
        /*001a*/ 	.short	0x0064
        /*001c*/ 	.short	0x0082
	.zero		2


//--------------------- .nv.info                  --------------------------
	.section	.nv.info,"",@"SHT_CUDA_INFO"
	.align	4


	//----- nvinfo : EIATTR_REGCOUNT
	.align		4
        /*0000*/ 	.byte	0x04, 0x2f
        /*0002*/ 	.short	(.L_1 - .L_0)
	.align		4
.L_0:
        /*0004*/ 	.word	index@(_Z15transposeKernelPfS_ii)
        /*0008*/ 	.word	0x0000000a


	//----- nvinfo : EIATTR_FRAME_SIZE
	.align		4
.L_1:
        /*000c*/ 	.byte	0x04, 0x11
        /*000e*/ 	.short	(.L_3 - .L_2)
	.align		4
.L_2:
        /*0010*/ 	.word	index@(_Z15transposeKernelPfS_ii)
        /*0014*/ 	.word	0x00000000


	//----- nvinfo : EIATTR_MIN_STACK_SIZE
	.align		4
.L_3:
        /*0018*/ 	.byte	0x04, 0x12
        /*001a*/ 	.short	(.L_5 - .L_4)
	.align		4
.L_4:
        /*001c*/ 	.word	index@(_Z15transposeKernelPfS_ii)
        /*0020*/ 	.word	0x00000000
.L_5:


//--------------------- .nv.compat                --------------------------
	.section	.nv.compat,"",@"SHT_CUDA_COMPAT_INFO"
	.align	4
        /*0000*/ 	.byte	0x02, 0x09, 0x00, 0x00, 0x02, 0x02, 0x01, 0x00, 0x02, 0x05, 0x05, 0x00, 0x03, 0x07, 0x01, 0x01
        /*0010*/ 	.byte	0x02, 0x03, 0x00, 0x00, 0x02, 0x06, 0x01, 0x00, 0x04, 0x0b, 0x08, 0x00, 0x09, 0x00, 0x00, 0x00
        /*0020*/ 	.byte	0x00, 0x00, 0x00, 0x00


//--------------------- .nv.info._Z15transposeKernelPfS_ii --------------------------
	.section	.nv.info._Z15transposeKernelPfS_ii,"",@"SHT_CUDA_INFO"
	.sectionflags	@""
	.align	4


	//----- nvinfo : EIATTR_CUDA_API_VERSION
	.align		4
        /*0000*/ 	.byte	0x04, 0x37
        /*0002*/ 	.short	(.L_7 - .L_6)
.L_6:
        /*0004*/ 	.word	0x00000082


	//----- nvinfo : EIATTR_KPARAM_INFO
	.align		4
.L_7:
        /*0008*/ 	.byte	0x04, 0x17
        /*000a*/ 	.short	(.L_9 - .L_8)
.L_8:
        /*000c*/ 	.word	0x00000000
        /*0010*/ 	.short	0x0003
        /*0012*/ 	.short	0x0014
        /*0014*/ 	.byte	0x00, 0xf0, 0x11, 0x00


	//----- nvinfo : EIATTR_KPARAM_INFO
	.align		4
.L_9:
        /*0018*/ 	.byte	0x04, 0x17
        /*001a*/ 	.short	(.L_11 - .L_10)
.L_10:
        /*001c*/ 	.word	0x00000000
        /*0020*/ 	.short	0x0002
        /*0022*/ 	.short	0x0010
        /*0024*/ 	.byte	0x00, 0xf0, 0x11, 0x00


	//----- nvinfo : EIATTR_KPARAM_INFO
	.align		4
.L_11:
        /*0028*/ 	.byte	0x04, 0x17
        /*002a*/ 	.short	(.L_13 - .L_12)
.L_12:
        /*002c*/ 	.word	0x00000000
        /*0030*/ 	.short	0x0001
        /*0032*/ 	.short	0x0008
        /*0034*/ 	.byte	0x00, 0xf5, 0x21, 0x00


	//----- nvinfo : EIATTR_KPARAM_INFO
	.align		4
.L_13:
        /*0038*/ 	.byte	0x04, 0x17
        /*003a*/ 	.short	(.L_15 - .L_14)
.L_14:
        /*003c*/ 	.word	0x00000000
        /*0040*/ 	.short	0x0000
        /*0042*/ 	.short	0x0000
        /*0044*/ 	.byte	0x00, 0xf5, 0x21, 0x00


	//----- nvinfo : EIATTR_SPARSE_MMA_MASK
	.align		4
.L_15:
        /*0048*/ 	.byte	0x03, 0x50
        /*004a*/ 	.short	0x0000


	//----- nvinfo : EIATTR_MAXREG_COUNT
	.align		4
        /*004c*/ 	.byte	0x03, 0x1b
        /*004e*/ 	.short	0x00ff


	//----- nvinfo : EIATTR_MERCURY_ISA_VERSION
	.align		4
        /*0050*/ 	.byte	0x03, 0x5f
        /*0052*/ 	.short	0x0101


	//----- nvinfo : EIATTR_VRC_CTA_INIT_COUNT
	.align		4
        /*0054*/ 	.byte	0x02, 0x4a
	.zero		1
	.zero		1


	//----- nvinfo : EIATTR_EXIT_INSTR_OFFSETS
	.align		4
        /*0058*/ 	.byte	0x04, 0x1c
        /*005a*/ 	.short	(.L_17 - .L_16)


	//   ....[0]....
.L_16:
        /*005c*/ 	.word	0x000000c0


	//   ....[1]....
        /*0060*/ 	.word	0x00000160


	//----- nvinfo : EIATTR_CBANK_PARAM_SIZE
	.align		4
.L_17:
        /*0064*/ 	.byte	0x03, 0x19
        /*0066*/ 	.short	0x0018


	//----- nvinfo : EIATTR_PARAM_CBANK
	.align		4
        /*0068*/ 	.byte	0x04, 0x0a
        /*006a*/ 	.short	(.L_19 - .L_18)
	.align		4
.L_18:
        /*006c*/ 	.word	index@(.nv.constant0._Z15transposeKernelPfS_ii)
        /*0070*/ 	.short	0x0380
        /*0072*/ 	.short	0x0018


	//----- nvinfo : EIATTR_SW_WAR
	.align		4
.L_19:
        /*0074*/ 	.byte	0x04, 0x36
        /*0076*/ 	.short	(.L_21 - .L_20)
.L_20:
        /*0078*/ 	.word	0x00000008
.L_21:


//--------------------- .nv.callgraph             --------------------------
	.section	.nv.callgraph,"",@"SHT_CUDA_CALLGRAPH"
	.align	4
	.sectionentsize	8
	.align		4
        /*0000*/ 	.word	0x00000000
	.align		4
        /*0004*/ 	.word	0xffffffff
	.align		4
        /*0008*/ 	.word	0x00000000
	.align		4
        /*000c*/ 	.word	0xfffffffe
	.align		4
        /*0010*/ 	.word	0x00000000
	.align		4
        /*0014*/ 	.word	0xfffffffd
	.align		4
        /*0018*/ 	.word	0x00000000
	.align		4
        /*001c*/ 	.word	0xfffffffc


//--------------------- .text._Z15transposeKernelPfS_ii --------------------------
	.section	.text._Z15transposeKernelPfS_ii,"ax",@progbits
	.align	128
        .global         _Z15transposeKernelPfS_ii
        .type           _Z15transposeKernelPfS_ii,@function
        .size           _Z15transposeKernelPfS_ii,(.L_x_1 - _Z15transposeKernelPfS_ii)
        .other          _Z15transposeKernelPfS_ii,@"STO_CUDA_ENTRY STV_DEFAULT"
_Z15transposeKernelPfS_ii:
.text._Z15transposeKernelPfS_ii:
[----:B------:R-:W-:Y:S01]  /*0000*/  LDC R1, c[0x0][0x37c] ;  /* 0x0000df00ff017b82 */ /* 0x000fe20000000800 */
[----:B------:R-:W0:Y:S07]  /*0010*/  S2R R2, SR_TID.Y ;  /* 0x0000000000027919 */ /* 0x000e2e0000002200 */
[----:B------:R-:W1:Y:S01]  /*0020*/  LDC R0, c[0x0][0x360] ;  /* 0x0000d800ff007b82 */ /* 0x000e620000000800 */
[----:B------:R-:W2:Y:S01]  /*0030*/  LDCU.64 UR6, c[0x0][0x390] ;  /* 0x00007200ff0677ac */ /* 0x000ea20008000a00 */
[----:B------:R-:W1:Y:S06]  /*0040*/  S2R R3, SR_TID.X ;  /* 0x0000000000037919 */ /* 0x000e6c0000002100 */
[----:B------:R-:W0:Y:S08]  /*0050*/  S2UR UR5, SR_CTAID.Y ;  /* 0x00000000000579c3 */ /* 0x000e300000002600 */
[----:B------:R-:W0:Y:S08]  /*0060*/  LDC R7, c[0x0][0x364] ;  /* 0x0000d900ff077b82 */ /* 0x000e300000000800 */
[----:B------:R-:W1:Y:S01]  /*0070*/  S2UR UR4, SR_CTAID.X ;  /* 0x00000000000479c3 */ /* 0x000e620000002500 */
[----:B0-----:R-:W-:-:S05]  /*0080*/  IMAD R7, R7, UR5, R2 ;  /* 0x0000000507077c24 */ /* 0x001fca000f8e0202 */
[----:B--2---:R-:W-:Y:S01]  /*0090*/  ISETP.GE.AND P0, PT, R7, UR7, PT ;  /* 0x0000000707007c0c */ /* 0x004fe2000bf06270 */
[----:B-1----:R-:W-:-:S05]  /*00a0*/  IMAD R0, R0, UR4, R3 ;  /* 0x0000000400007c24 */ /* 0x002fca000f8e0203 */
[----:B------:R-:W-:-:S13]  /*00b0*/  ISETP.GE.OR P0, PT, R0, UR6, P0 ;  /* 0x0000000600007c0c */ /* 0x000fda0008706670 */
[----:B------:R-:W-:Y:S05]  /*00c0*/  @P0 EXIT ;  /* 0x000000000000094d */ /* 0x000fea0003800000 */
[----:B------:R-:W0:Y:S01]  /*00d0*/  LDC.64 R2, c[0x0][0x380] ;  /* 0x0000e000ff027b82 */ /* 0x000e220000000a00 */
[----:B------:R-:W1:Y:S01]  /*00e0*/  LDCU.64 UR4, c[0x0][0x358] ;  /* 0x00006b00ff0477ac */ /* 0x000e620008000a00 */
[----:B------:R-:W-:-:S04]  /*00f0*/  IMAD R5, R7, UR6, R0 ;  /* 0x0000000607057c24 */ /* 0x000fc8000f8e0200 */
[----:B0-----:R-:W-:Y:S02]  /*0100*/  IMAD.WIDE R2, R5, 0x4, R2 ;  /* 0x0000000405027825 */ /* 0x001fe400078e0202 */
[----:B------:R-:W0:Y:S04]  /*0110*/  LDC.64 R4, c[0x0][0x388] ;  /* 0x0000e200ff047b82 */ /* 0x000e280000000a00 */
[----:B-1----:R-:W2:Y:S01]  /*0120*/  LDG.E R3, desc[UR4][R2.64] ;  /* 0x0000000402037981 */ /* 0x002ea2000c1e1900 */
[----:B------:R-:W-:-:S04]  /*0130*/  IMAD R7, R0, UR7, R7 ;  /* 0x0000000700077c24 */ /* 0x000fc8000f8e0207 */
[----:B0-----:R-:W-:-:S05]  /*0140*/  IMAD.WIDE R4, R7, 0x4, R4 ;  /* 0x0000000407047825 */ /* 0x001fca00078e0204 */
[----:B--2---:R-:W-:Y:S01]  /*0150*/  STG.E desc[UR4][R4.64], R3 ;  /* 0x0000000304007986 */ /* 0x004fe2000c101904 */
[----:B------:R-:W-:Y:S05]  /*0160*/  EXIT ;  /* 0x000000000000794d */ /* 0x000fea0003800000 */
.L_x_0:
[----:B------:R-:W-:-:S00]  /*0170*/  BRA `(.L_x_0) ;  /* 0xfffffffc00fc7947 */ /* 0x000fc0000383ffff */
[----:B------:R-:W-:-:S00]  /*0180*/  NOP ;  /* 0x0000000000007918 */ /* 0x000fc00000000000 */
[----:B------:R-:W-:-:S00]  /*0190*/  NOP ;  /* 0x0000000000007918 */ /* 0x000fc00000000000 */
[----:B------:R-:W-:-:S00]  /*01a0*/  NOP ;  /* 0x0000000000007918 */ /* 0x000fc00000000000 */
[----:B------:R-:W-:-:S00]  /*01b0*/  NOP ;  /* 0x0000000000007918 */ /* 0x000fc00000000000 */
[----:B------:R-:W-:-:S00]  /*01c0*/  NOP ;  /* 0x0000000000007918 */ /* 0x000fc00000000000 */
[----:B------:R-:W-:-:S00]  /*01d0*/  NOP ;  /* 0x0000000000007918 */ /* 0x000fc00000000000 */
[----:B------:R-:W-:-:S00]  /*01e0*/  NOP ;  /* 0x0000000000007918 */ /* 0x000fc00000000000 */
[----:B------:R-:W-:-:S00]  /*01f0*/  NOP ;  /* 0x0000000000007918 */ /* 0x000fc00000000000 */
.L_x_1:


//--------------------- .nv.shared.reserved.0     --------------------------
	.section	.nv.shared.reserved.0,"aw",@nobits
	.weak		__nv_reservedSMEM_offset_0_alias
	.size		__nv_reservedSMEM_offset_0_alias, 0, 64
	.other		__nv_reservedSMEM_offset_0_alias,@"STO_CUDA_RESERVED_SHARED STV_DEFAULT"
__nv_reservedSMEM_offset_0_alias:
	.zero		0
	.zero		64


//--------------------- .nv.constant0._Z15transposeKernelPfS_ii --------------------------
	.section	.nv.constant0._Z15transposeKernelPfS_ii,"a",@progbits
	.sectionflags	@""
	.align	4
.nv.constant0._Z15transposeKernelPfS_ii:
	.zero		920


//--------------------- SYMBOLS --------------------------

	.type		.nv.reservedSmem.offset0,@object
	.size		.nv.reservedSmem.offset0,0x4
